//
// Generated by NVIDIA NVVM Compiler
//
// Compiler Build ID: CL-36424714
// Cuda compilation tools, release 13.0, V13.0.88
// Based on NVVM 20.0.0
//

.version 9.0
.target sm_100
.address_size 64

	// .globl	_Z7dotProdxPdS_S_
// _ZZ7dotProdxPdS_S_E4sums has been demoted

.visible .entry _Z7dotProdxPdS_S_(
	.param .u64 _Z7dotProdxPdS_S__param_0,
	.param .u64 .ptr .align 1 _Z7dotProdxPdS_S__param_1,
	.param .u64 .ptr .align 1 _Z7dotProdxPdS_S__param_2,
	.param .u64 .ptr .align 1 _Z7dotProdxPdS_S__param_3
)
{
	.reg .pred 	%p<7>;
	.reg .b32 	%r<18>;
	.reg .b64 	%rd<17>;
	.reg .b64 	%fd<14>;
	// demoted variable
	.shared .align 8 .b8 _ZZ7dotProdxPdS_S_E4sums[2048];
	ld.param.u64 	%rd6, [_Z7dotProdxPdS_S__param_0];
	ld.param.u64 	%rd7, [_Z7dotProdxPdS_S__param_1];
	ld.param.u64 	%rd8, [_Z7dotProdxPdS_S__param_2];
	ld.param.u64 	%rd9, [_Z7dotProdxPdS_S__param_3];
	mov.u32 	%r1, %tid.x;
	mov.u32 	%r2, %ctaid.x;
	mov.u32 	%r17, %ntid.x;
	mad.lo.s32 	%r16, %r2, %r17, %r1;
	cvt.s64.s32 	%rd16, %r16;
	setp.le.s64 	%p1, %rd6, %rd16;
	mov.f64 	%fd13, 0d0000000000000000;
	@%p1 bra 	$L__BB0_3;
	mov.u32 	%r11, %nctaid.x;
	mul.lo.s32 	%r5, %r17, %r11;
	cvta.to.global.u64 	%rd2, %rd7;
	cvta.to.global.u64 	%rd3, %rd8;
	mov.f64 	%fd13, 0d0000000000000000;
$L__BB0_2:
	shl.b64 	%rd10, %rd16, 3;
	add.s64 	%rd11, %rd2, %rd10;
	ld.global.f64 	%fd6, [%rd11];
	add.s64 	%rd12, %rd3, %rd10;
	ld.global.f64 	%fd7, [%rd12];
	fma.rn.f64 	%fd13, %fd6, %fd7, %fd13;
	add.s32 	%r16, %r16, %r5;
	cvt.s64.s32 	%rd16, %r16;
	setp.gt.s64 	%p2, %rd6, %rd16;
	@%p2 bra 	$L__BB0_2;
$L__BB0_3:
	shl.b32 	%r12, %r1, 3;
	mov.u32 	%r13, _ZZ7dotProdxPdS_S_E4sums;
	add.s32 	%r8, %r13, %r12;
	st.shared.f64 	[%r8], %fd13;
	bar.sync 	0;
	setp.lt.u32 	%p3, %r17, 2;
	@%p3 bra 	$L__BB0_7;
$L__BB0_4:
	shr.u32 	%r10, %r17, 1;
	setp.ge.u32 	%p4, %r1, %r10;
	@%p4 bra 	$L__BB0_6;
	shl.b32 	%r14, %r10, 3;
	add.s32 	%r15, %r8, %r14;
	ld.shared.f64 	%fd8, [%r15];
	ld.shared.f64 	%fd9, [%r8];
	add.f64 	%fd10, %fd8, %fd9;
	st.shared.f64 	[%r8], %fd10;
$L__BB0_6:
	bar.sync 	0;
	setp.gt.u32 	%p5, %r17, 3;
	mov.u32 	%r17, %r10;
	@%p5 bra 	$L__BB0_4;
$L__BB0_7:
	setp.ne.s32 	%p6, %r1, 0;
	@%p6 bra 	$L__BB0_9;
	ld.shared.f64 	%fd11, [_ZZ7dotProdxPdS_S_E4sums];
	cvta.to.global.u64 	%rd13, %rd9;
	mul.wide.u32 	%rd14, %r2, 8;
	add.s64 	%rd15, %rd13, %rd14;
	st.global.f64 	[%rd15], %fd11;
$L__BB0_9:
	ret;

}


// ===== COMPILED SASS (sm_100) =====

	.target	sm_100

	.elftype	@"ET_EXEC"


//--------------------- .note.nv.tkinfo           --------------------------
	.section	.note.nv.tkinfo,"",@"SHT_NOTE"
	.sectionflags	@"SHF_NOTE_NV_TKINFO"
	.tkinfo
        /*0018*/ 	.word	0x00000002
        /*0030*/ 	.string	""
        /*0030*/ 	.string	"ptxas"
        /*0030*/ 	.string	"Cuda compilation tools, release 13.0, V13.0.88"
        /*0030*/ 	.string	"Build cuda_13.0.r13.0/compiler.36424714_0"
        /*0030*/ 	.string	"-arch sm_100 -m 64 "



//--------------------- .note.nv.cuinfo           --------------------------
	.section	.note.nv.cuinfo,"",@"SHT_NOTE"
	.sectionflags	@"SHF_NOTE_NV_CUINFO"
        /*0018*/ 	.short	0x0002
        /*001a*/ 	.short	0x0064
        /*001c*/ 	.short	0x0082
	.zero		2


//--------------------- .nv.info                  --------------------------
	.section	.nv.info,"",@"SHT_CUDA_INFO"
	.align	4


	//----- nvinfo : EIATTR_REGCOUNT
	.align		4
        /*0000*/ 	.byte	0x04, 0x2f
        /*0002*/ 	.short	(.L_1 - .L_0)
	.align		4
.L_0:
        /*0004*/ 	.word	index@(_Z7dotProdxPdS_S_)
        /*0008*/ 	.word	0x00000010


	//----- nvinfo : EIATTR_FRAME_SIZE
	.align		4
.L_1:
        /*000c*/ 	.byte	0x04, 0x11
        /*000e*/ 	.short	(.L_3 - .L_2)
	.align		4
.L_2:
        /*0010*/ 	.word	index@(_Z7dotProdxPdS_S_)
        /*0014*/ 	.word	0x00000000


	//----- nvinfo : EIATTR_MIN_STACK_SIZE
	.align		4
.L_3:
        /*0018*/ 	.byte	0x04, 0x12
        /*001a*/ 	.short	(.L_5 - .L_4)
	.align		4
.L_4:
        /*001c*/ 	.word	index@(_Z7dotProdxPdS_S_)
        /*0020*/ 	.word	0x00000000
.L_5:


//--------------------- .nv.compat                --------------------------
	.section	.nv.compat,"",@"SHT_CUDA_COMPAT_INFO"
	.align	4
        /*0000*/ 	.byte	0x02, 0x09, 0x00, 0x00, 0x02, 0x02, 0x01, 0x00, 0x02, 0x05, 0x05, 0x00, 0x03, 0x07, 0x01, 0x01
        /*0010*/ 	.byte	0x02, 0x03, 0x00, 0x00, 0x02, 0x06, 0x01, 0x00, 0x04, 0x0b, 0x08, 0x00, 0x01, 0x00, 0x00, 0x00
        /*0020*/ 	.byte	0x00, 0x00, 0x00, 0x00


//--------------------- .nv.info._Z7dotProdxPdS_S_ --------------------------
	.section	.nv.info._Z7dotProdxPdS_S_,"",@"SHT_CUDA_INFO"
	.sectionflags	@""
	.align	4


	//----- nvinfo : EIATTR_CUDA_API_VERSION
	.align		4
        /*0000*/ 	.byte	0x04, 0x37
        /*0002*/ 	.short	(.L_7 - .L_6)
.L_6:
        /*0004*/ 	.word	0x00000082


	//----- nvinfo : EIATTR_KPARAM_INFO
	.align		4
.L_7:
        /*0008*/ 	.byte	0x04, 0x17
        /*000a*/ 	.short	(.L_9 - .L_8)
.L_8:
        /*000c*/ 	.word	0x00000000
        /*0010*/ 	.short	0x0003
        /*0012*/ 	.short	0x0018
        /*0014*/ 	.byte	0x00, 0xf5, 0x21, 0x00


	//----- nvinfo : EIATTR_KPARAM_INFO
	.align		4
.L_9:
        /*0018*/ 	.byte	0x04, 0x17
        /*001a*/ 	.short	(.L_11 - .L_10)
.L_10:
        /*001c*/ 	.word	0x00000000
        /*0020*/ 	.short	0x0002
        /*0022*/ 	.short	0x0010
        /*0024*/ 	.byte	0x00, 0xf5, 0x21, 0x00


	//----- nvinfo : EIATTR_KPARAM_INFO
	.align		4
.L_11:
        /*0028*/ 	.byte	0x04, 0x17
        /*002a*/ 	.short	(.L_13 - .L_12)
.L_12:
        /*002c*/ 	.word	0x00000000
        /*0030*/ 	.short	0x0001
        /*0032*/ 	.short	0x0008
        /*0034*/ 	.byte	0x00, 0xf5, 0x21, 0x00


	//----- nvinfo : EIATTR_KPARAM_INFO
	.align		4
.L_13:
        /*0038*/ 	.byte	0x04, 0x17
        /*003a*/ 	.short	(.L_15 - .L_14)
.L_14:
        /*003c*/ 	.word	0x00000000
        /*0040*/ 	.short	0x0000
        /*0042*/ 	.short	0x0000
        /*0044*/ 	.byte	0x00, 0xf0, 0x21, 0x00


	//----- nvinfo : EIATTR_SPARSE_MMA_MASK
	.align		4
.L_15:
        /*0048*/ 	.byte	0x03, 0x50
        /*004a*/ 	.short	0x0000


	//----- nvinfo : EIATTR_MAXREG_COUNT
	.align		4
        /*004c*/ 	.byte	0x03, 0x1b
        /*004e*/ 	.short	0x00ff


	//----- nvinfo : EIATTR_NUM_BARRIERS
	.align		4
        /*0050*/ 	.byte	0x02, 0x4c
        /*0052*/ 	.byte	0x01
	.zero		1


	//----- nvinfo : EIATTR_MERCURY_ISA_VERSION
	.align		4
        /*0054*/ 	.byte	0x03, 0x5f
        /*0056*/ 	.short	0x0101


	//----- nvinfo : EIATTR_VRC_CTA_INIT_COUNT
	.align		4
        /*0058*/ 	.byte	0x02, 0x4a
	.zero		1
	.zero		1


	//----- nvinfo : EIATTR_EXIT_INSTR_OFFSETS
	.align		4
        /*005c*/ 	.byte	0x04, 0x1c
        /*005e*/ 	.short	(.L_17 - .L_16)


	//   ....[0]....
.L_16:
        /*0060*/ 	.word	0x000003a0


	//   ....[1]....
        /*0064*/ 	.word	0x00000420


	//----- nvinfo : EIATTR_CRS_STACK_SIZE
	.align		4
.L_17:
        /*0068*/ 	.byte	0x04, 0x1e
        /*006a*/ 	.short	(.L_19 - .L_18)
.L_18:
        /*006c*/ 	.word	0x00000000


	//----- nvinfo : EIATTR_CBANK_PARAM_SIZE
	.align		4
.L_19:
        /*0070*/ 	.byte	0x03, 0x19
        /*0072*/ 	.short	0x0020


	//----- nvinfo : EIATTR_PARAM_CBANK
	.align		4
        /*0074*/ 	.byte	0x04, 0x0a
        /*0076*/ 	.short	(.L_21 - .L_20)
	.align		4
.L_20:
        /*0078*/ 	.word	index@(.nv.constant0._Z7dotProdxPdS_S_)
        /*007c*/ 	.short	0x0380
        /*007e*/ 	.short	0x0020


	//----- nvinfo : EIATTR_SW_WAR
	.align		4
.L_21:
        /*0080*/ 	.byte	0x04, 0x36
        /*0082*/ 	.short	(.L_23 - .L_22)
.L_22:
        /*0084*/ 	.word	0x00000008
.L_23:


//--------------------- .nv.callgraph             --------------------------
	.section	.nv.callgraph,"",@"SHT_CUDA_CALLGRAPH"
	.align	4
	.sectionentsize	8
	.align		4
        /*0000*/ 	.word	0x00000000
	.align		4
        /*0004*/ 	.word	0xffffffff
	.align		4
        /*0008*/ 	.word	0x00000000
	.align		4
        /*000c*/ 	.word	0xfffffffe
	.align		4
        /*0010*/ 	.word	0x00000000
	.align		4
        /*0014*/ 	.word	0xfffffffd
	.align		4
        /*0018*/ 	.word	0x00000000
	.align		4
        /*001c*/ 	.word	0xfffffffc


//--------------------- .text._Z7dotProdxPdS_S_   --------------------------
	.section	.text._Z7dotProdxPdS_S_,"ax",@progbits
	.align	128
        .global         _Z7dotProdxPdS_S_
        .type           _Z7dotProdxPdS_S_,@function
        .size           _Z7dotProdxPdS_S_,(.L_x_6 - _Z7dotProdxPdS_S_)
        .other          _Z7dotProdxPdS_S_,@"STO_CUDA_ENTRY STV_DEFAULT"
_Z7dotProdxPdS_S_:
.text._Z7dotProdxPdS_S_:
[----:B------:R-:W-:Y:S01]  /*0000*/  LDC R1, c[0x0][0x37c] ;  /* 0x0000df00ff017b82 */ /* 0x000fe20000000800 */
[----:B------:R-:W0:Y:S01]  /*0010*/  S2R R5, SR_TID.X ;  /* 0x0000000000057919 */ /* 0x000e220000002100 */
[----:B------:R-:W1:Y:S01]  /*0020*/  LDCU UR4, c[0x0][0x360] ;  /* 0x00006c00ff0477ac */ /* 0x000e620008000800 */
[----:B------:R-:W-:Y:S01]  /*0030*/  BSSY.RECONVERGENT B0, `(.L_x_0) ;  /* 0x0000022000007945 */ /* 0x000fe20003800200 */
[----:B------:R-:W-:Y:S01]  /*0040*/  CS2R R2, SRZ ;  /* 0x0000000000027805 */ /* 0x000fe2000001ff00 */
[----:B------:R-:W0:Y:S01]  /*0050*/  S2R R0, SR_CTAID.X ;  /* 0x0000000000007919 */ /* 0x000e220000002500 */
[----:B------:R-:W2:Y:S01]  /*0060*/  LDCU.64 UR8, c[0x0][0x380] ;  /* 0x00007000ff0877ac */ /* 0x000ea20008000a00 */
[----:B------:R-:W3:Y:S01]  /*0070*/  LDCU.64 UR6, c[0x0][0x358] ;  /* 0x00006b00ff0677ac */ /* 0x000ee20008000a00 */
[----:B------:R-:W4:Y:S01]  /*0080*/  LDCU.64 UR10, c[0x0][0x388] ;  /* 0x00007100ff0a77ac */ /* 0x000f220008000a00 */
[----:B------:R-:W0:Y:S01]  /*0090*/  LDCU.64 UR12, c[0x0][0x390] ;  /* 0x00007200ff0c77ac */ /* 0x000e220008000a00 */
[----:B-1----:R-:W-:-:S02]  /*00a0*/  IMAD.U32 R4, RZ, RZ, UR4 ;  /* 0x00000004ff047e24 */ /* 0x002fc4000f8e00ff */
[----:B0-----:R-:W-:-:S05]  /*00b0*/  IMAD R6, R0, UR4, R5 ;  /* 0x0000000400067c24 */ /* 0x001fca000f8e0205 */
[----:B--2---:R-:W-:Y:S02]  /*00c0*/  ISETP.GE.U32.AND P0, PT, R6, UR8, PT ;  /* 0x0000000806007c0c */ /* 0x004fe4000bf06070 */
[----:B------:R-:W-:-:S04]  /*00d0*/  SHF.R.S32.HI R7, RZ, 0x1f, R6 ;  /* 0x0000001fff077819 */ /* 0x000fc80000011406 */
[----:B------:R-:W-:-:S13]  /*00e0*/  ISETP.GE.AND.EX P0, PT, R7, UR9, PT, P0 ;  /* 0x0000000907007c0c */ /* 0x000fda000bf06300 */
[----:B---34-:R-:W-:Y:S05]  /*00f0*/  @P0 BRA `(.L_x_1) ;  /* 0x0000000000540947 */ /* 0x018fea0003800000 */
[----:B------:R-:W0:Y:S01]  /*0100*/  LDCU UR4, c[0x0][0x370] ;  /* 0x00006e00ff0477ac */ /* 0x000e220008000800 */
[----:B------:R-:W-:Y:S01]  /*0110*/  IMAD.MOV.U32 R12, RZ, RZ, R7 ;  /* 0x000000ffff0c7224 */ /* 0x000fe200078e0007 */
[----:B------:R-:W-:Y:S01]  /*0120*/  CS2R R2, SRZ ;  /* 0x0000000000027805 */ /* 0x000fe2000001ff00 */
[--C-:B------:R-:W-:Y:S02]  /*0130*/  IMAD.MOV.U32 R10, RZ, RZ, R6.reuse ;  /* 0x000000ffff0a7224 */ /* 0x100fe400078e0006 */
[----:B------:R-:W-:Y:S02]  /*0140*/  IMAD.MOV.U32 R11, RZ, RZ, R6 ;  /* 0x000000ffff0b7224 */ /* 0x000fe400078e0006 */
[----:B0-----:R-:W-:-:S07]  /*0150*/  IMAD R13, R4, UR4, RZ ;  /* 0x00000004040d7c24 */ /* 0x001fce000f8e02ff */
.L_x_2:
[C---:B------:R-:W-:Y:S01]  /*0160*/  IMAD.SHL.U32 R8, R11.reuse, 0x8, RZ ;  /* 0x000000080b087824 */ /* 0x040fe200078e00ff */
[----:B------:R-:W-:-:S04]  /*0170*/  SHF.L.U64.HI R9, R11, 0x3, R12 ;  /* 0x000000030b097819 */ /* 0x000fc8000001020c */
[C---:B------:R-:W-:Y:S02]  /*0180*/  IADD3 R6, P0, PT, R8.reuse, UR10, RZ ;  /* 0x0000000a08067c10 */ /* 0x040fe4000ff1e0ff */
[----:B------:R-:W-:Y:S02]  /*0190*/  IADD3 R8, P1, PT, R8, UR12, RZ ;  /* 0x0000000c08087c10 */ /* 0x000fe4000ff3e0ff */
[C---:B------:R-:W-:Y:S02]  /*01a0*/  IADD3.X R7, PT, PT, R9.reuse, UR11, RZ, P0, !PT ;  /* 0x0000000b09077c10 */ /* 0x040fe400087fe4ff */
[----:B------:R-:W-:-:S04]  /*01b0*/  IADD3.X R9, PT, PT, R9, UR13, RZ, P1, !PT ;  /* 0x0000000d09097c10 */ /* 0x000fc80008ffe4ff */
[----:B------:R-:W2:Y:S04]  /*01c0*/  LDG.E.64 R6, desc[UR6][R6.64] ;  /* 0x0000000606067981 */ /* 0x000ea8000c1e1b00 */
[----:B------:R-:W2:Y:S01]  /*01d0*/  LDG.E.64 R8, desc[UR6][R8.64] ;  /* 0x0000000608087981 */ /* 0x000ea2000c1e1b00 */
[----:B------:R-:W-:-:S04]  /*01e0*/  IMAD.IADD R11, R13, 0x1, R10 ;  /* 0x000000010d0b7824 */ /* 0x000fc800078e020a */
[--C-:B------:R-:W-:Y:S01]  /*01f0*/  IMAD.MOV.U32 R10, RZ, RZ, R11.reuse ;  /* 0x000000ffff0a7224 */ /* 0x100fe200078e000b */
[----:B------:R-:W-:Y:S02]  /*0200*/  ISETP.GE.U32.AND P0, PT, R11, UR8, PT ;  /* 0x000000080b007c0c */ /* 0x000fe4000bf06070 */
[----:B------:R-:W-:-:S04]  /*0210*/  SHF.R.S32.HI R12, RZ, 0x1f, R11 ;  /* 0x0000001fff0c7819 */ /* 0x000fc8000001140b */
[----:B------:R-:W-:Y:S01]  /*0220*/  ISETP.GE.AND.EX P0, PT, R12, UR9, PT, P0 ;  /* 0x000000090c007c0c */ /* 0x000fe2000bf06300 */
[----:B--2---:R-:W-:-:S12]  /*0230*/  DFMA R2, R6, R8, R2 ;  /* 0x000000080602722b */ /* 0x004fd80000000002 */
[----:B------:R-:W-:Y:S05]  /*0240*/  @!P0 BRA `(.L_x_2) ;  /* 0xfffffffc00c48947 */ /* 0x000fea000383ffff */
.L_x_1:
[----:B------:R-:W-:Y:S05]  /*0250*/  BSYNC.RECONVERGENT B0 ;  /* 0x0000000000007941 */ /* 0x000fea0003800200 */
.L_x_0:
[----:B------:R-:W0:Y:S01]  /*0260*/  S2UR UR5, SR_CgaCtaId ;  /* 0x00000000000579c3 */ /* 0x000e220000008800 */
[----:B------:R-:W-:Y:S01]  /*0270*/  UMOV UR4, 0x400 ;  /* 0x0000040000047882 */ /* 0x000fe20000000000 */
[----:B------:R-:W-:Y:S02]  /*0280*/  ISETP.GE.U32.AND P1, PT, R4, 0x2, PT ;  /* 0x000000020400780c */ /* 0x000fe40003f26070 */
[----:B------:R-:W-:Y:S01]  /*0290*/  ISETP.NE.AND P0, PT, R5, RZ, PT ;  /* 0x000000ff0500720c */ /* 0x000fe20003f05270 */
[----:B0-----:R-:W-:-:S06]  /*02a0*/  ULEA UR4, UR5, UR4, 0x18 ;  /* 0x0000000405047291 */ /* 0x001fcc000f8ec0ff */
[----:B------:R-:W-:-:S05]  /*02b0*/  LEA R9, R5, UR4, 0x3 ;  /* 0x0000000405097c11 */ /* 0x000fca000f8e18ff */
[----:B------:R0:W-:Y:S01]  /*02c0*/  STS.64 [R9], R2 ;  /* 0x0000000209007388 */ /* 0x0001e20000000a00 */
[----:B------:R-:W-:Y:S06]  /*02d0*/  BAR.SYNC.DEFER_BLOCKING 0x0 ;  /* 0x0000000000007b1d */ /* 0x000fec0000010000 */
[----:B------:R-:W-:Y:S05]  /*02e0*/  @!P1 BRA `(.L_x_3) ;  /* 0x00000000002c9947 */ /* 0x000fea0003800000 */
.L_x_4:
[----:B------:R-:W-:-:S04]  /*02f0*/  SHF.R.U32.HI R10, RZ, 0x1, R4 ;  /* 0x00000001ff0a7819 */ /* 0x000fc80000011604 */
[----:B------:R-:W-:-:S13]  /*0300*/  ISETP.GE.U32.AND P1, PT, R5, R10, PT ;  /* 0x0000000a0500720c */ /* 0x000fda0003f26070 */
[----:B------:R-:W-:Y:S01]  /*0310*/  @!P1 IMAD R8, R10, 0x8, R9 ;  /* 0x000000080a089824 */ /* 0x000fe200078e0209 */
[----:B------:R-:W-:Y:S04]  /*0320*/  @!P1 LDS.64 R6, [R9] ;  /* 0x0000000009069984 */ /* 0x000fe80000000a00 */
[----:B0-----:R-:W0:Y:S02]  /*0330*/  @!P1 LDS.64 R2, [R8] ;  /* 0x0000000008029984 */ /* 0x001e240000000a00 */
[----:B0-----:R-:W-:-:S07]  /*0340*/  @!P1 DADD R2, R2, R6 ;  /* 0x0000000002029229 */ /* 0x001fce0000000006 */
[----:B------:R1:W-:Y:S01]  /*0350*/  @!P1 STS.64 [R9], R2 ;  /* 0x0000000209009388 */ /* 0x0003e20000000a00 */
[----:B------:R-:W-:Y:S01]  /*0360*/  BAR.SYNC.DEFER_BLOCKING 0x0 ;  /* 0x0000000000007b1d */ /* 0x000fe20000010000 */
[----:B------:R-:W-:Y:S01]  /*0370*/  ISETP.GT.U32.AND P1, PT, R4, 0x3, PT ;  /* 0x000000030400780c */ /* 0x000fe20003f24070 */
[----:B------:R-:W-:-:S12]  /*0380*/  IMAD.MOV.U32 R4, RZ, RZ, R10 ;  /* 0x000000ffff047224 */ /* 0x000fd800078e000a */
[----:B-1----:R-:W-:Y:S05]  /*0390*/  @P1 BRA `(.L_x_4) ;  /* 0xfffffffc00d41947 */ /* 0x002fea000383ffff */
.L_x_3:
[----:B------:R-:W-:Y:S05]  /*03a0*/  @P0 EXIT ;  /* 0x000000000000094d */ /* 0x000fea0003800000 */
[----:B------:R-:W1:Y:S01]  /*03b0*/  S2UR UR5, SR_CgaCtaId ;  /* 0x00000000000579c3 */ /* 0x000e620000008800 */
[----:B------:R-:W-:-:S07]  /*03c0*/  UMOV UR4, 0x400 ;  /* 0x0000040000047882 */ /* 0x000fce0000000000 */
[----:B------:R-:W2:Y:S01]  /*03d0*/  LDC.64 R4, c[0x0][0x398] ;  /* 0x0000e600ff047b82 */ /* 0x000ea20000000a00 */
[----:B-1----:R-:W-:Y:S01]  /*03e0*/  ULEA UR4, UR5, UR4, 0x18 ;  /* 0x0000000405047291 */ /* 0x002fe2000f8ec0ff */
[----:B--2---:R-:W-:-:S08]  /*03f0*/  IMAD.WIDE.U32 R4, R0, 0x8, R4 ;  /* 0x0000000800047825 */ /* 0x004fd000078e0004 */
[----:B0-----:R-:W0:Y:S04]  /*0400*/  LDS.64 R2, [UR4] ;  /* 0x00000004ff027984 */ /* 0x001e280008000a00 */
[----:B0-----:R-:W-:Y:S01]  /*0410*/  STG.E.64 desc[UR6][R4.64], R2 ;  /* 0x0000000204007986 */ /* 0x001fe2000c101b06 */
[----:B------:R-:W-:Y:S05]  /*0420*/  EXIT ;  /* 0x000000000000794d */ /* 0x000fea0003800000 */
.L_x_5:
[----:B------:R-:W-:-:S00]  /*0430*/  BRA `(.L_x_5) ;  /* 0xfffffffc00fc7947 */ /* 0x000fc0000383ffff */
[----:B------:R-:W-:-:S00]  /*0440*/  NOP ;  /* 0x0000000000007918 */ /* 0x000fc00000000000 */
        /* <DEDUP_REMOVED lines=11> */
.L_x_6:


//--------------------- .nv.shared._Z7dotProdxPdS_S_ --------------------------
	.section	.nv.shared._Z7dotProdxPdS_S_,"aw",@nobits
	.sectionflags	@""
	.align	8
.nv.shared._Z7dotProdxPdS_S_:
	.zero		3072


//--------------------- .nv.shared.reserved.0     --------------------------
	.section	.nv.shared.reserved.0,"aw",@nobits
	.weak		__nv_reservedSMEM_offset_0_alias
	.size		__nv_reservedSMEM_offset_0_alias, 0, 64
	.other		__nv_reservedSMEM_offset_0_alias,@"STO_CUDA_RESERVED_SHARED STV_DEFAULT"
__nv_reservedSMEM_offset_0_alias:
	.zero		0
	.zero		64


//--------------------- .nv.constant0._Z7dotProdxPdS_S_ --------------------------
	.section	.nv.constant0._Z7dotProdxPdS_S_,"a",@progbits
	.sectionflags	@""
	.align	4
.nv.constant0._Z7dotProdxPdS_S_:
	.zero		928


//--------------------- SYMBOLS --------------------------

	.type		.nv.reservedSmem.offset0,@object
	.size		.nv.reservedSmem.offset0,0x4
	.type		.nv.reservedSmem.cap,@object
	.size		.nv.reservedSmem.cap,0x4
